//
// Generated by NVIDIA NVVM Compiler
//
// Compiler Build ID: CL-36424714
// Cuda compilation tools, release 13.0, V13.0.88
// Based on NVVM 20.0.0
//

.version 9.0
.target sm_100
.address_size 64

	// .globl	_Z10testKernelPfii
.extern .shared .align 16 .b8 knn[];

.visible .entry _Z10testKernelPfii(
	.param .u64 .ptr .align 1 _Z10testKernelPfii_param_0,
	.param .u32 _Z10testKernelPfii_param_1,
	.param .u32 _Z10testKernelPfii_param_2
)
{
	.reg .pred 	%p<12>;
	.reg .b32 	%r<56>;
	.reg .b32 	%f<16>;

	ld.param.u32 	%r16, [_Z10testKernelPfii_param_1];
	ld.param.u32 	%r15, [_Z10testKernelPfii_param_2];
	mov.u32 	%r17, %ctaid.x;
	mov.u32 	%r18, %ntid.x;
	mov.u32 	%r19, %tid.x;
	mad.lo.s32 	%r20, %r17, %r18, %r19;
	mul.lo.s32 	%r1, %r15, %r19;
	setp.ge.u32 	%p1, %r20, %r16;
	setp.eq.s32 	%p2, %r15, 0;
	or.pred  	%p3, %p1, %p2;
	@%p3 bra 	$L__BB0_12;
	add.s32 	%r22, %r15, -1;
	and.b32  	%r2, %r15, 7;
	setp.lt.u32 	%p4, %r22, 7;
	mov.b32 	%r54, 0;
	@%p4 bra 	$L__BB0_4;
	and.b32  	%r54, %r15, -8;
	shl.b32 	%r24, %r1, 2;
	mov.u32 	%r25, knn;
	add.s32 	%r26, %r24, %r25;
	add.s32 	%r51, %r26, 16;
	mov.b32 	%r52, 0;
$L__BB0_3:
	.pragma "nounroll";
	cvt.rn.f32.u32 	%f1, %r52;
	st.shared.f32 	[%r51+-16], %f1;
	add.s32 	%r27, %r52, 1;
	cvt.rn.f32.u32 	%f2, %r27;
	st.shared.f32 	[%r51+-12], %f2;
	add.s32 	%r28, %r52, 2;
	cvt.rn.f32.u32 	%f3, %r28;
	st.shared.f32 	[%r51+-8], %f3;
	add.s32 	%r29, %r52, 3;
	cvt.rn.f32.u32 	%f4, %r29;
	st.shared.f32 	[%r51+-4], %f4;
	add.s32 	%r30, %r52, 4;
	cvt.rn.f32.u32 	%f5, %r30;
	st.shared.f32 	[%r51], %f5;
	add.s32 	%r31, %r52, 5;
	cvt.rn.f32.u32 	%f6, %r31;
	st.shared.f32 	[%r51+4], %f6;
	add.s32 	%r32, %r52, 6;
	cvt.rn.f32.u32 	%f7, %r32;
	st.shared.f32 	[%r51+8], %f7;
	add.s32 	%r33, %r52, 7;
	cvt.rn.f32.u32 	%f8, %r33;
	st.shared.f32 	[%r51+12], %f8;
	add.s32 	%r51, %r51, 32;
	add.s32 	%r52, %r52, 8;
	setp.ne.s32 	%p5, %r52, %r54;
	@%p5 bra 	$L__BB0_3;
$L__BB0_4:
	setp.eq.s32 	%p6, %r2, 0;
	@%p6 bra 	$L__BB0_12;
	and.b32  	%r10, %r15, 3;
	setp.lt.u32 	%p7, %r2, 4;
	@%p7 bra 	$L__BB0_7;
	cvt.rn.f32.u32 	%f9, %r54;
	add.s32 	%r34, %r54, %r1;
	shl.b32 	%r35, %r34, 2;
	mov.u32 	%r36, knn;
	add.s32 	%r37, %r36, %r35;
	st.shared.f32 	[%r37], %f9;
	add.s32 	%r38, %r54, 1;
	cvt.rn.f32.u32 	%f10, %r38;
	st.shared.f32 	[%r37+4], %f10;
	add.s32 	%r39, %r54, 2;
	cvt.rn.f32.u32 	%f11, %r39;
	st.shared.f32 	[%r37+8], %f11;
	add.s32 	%r40, %r54, 3;
	cvt.rn.f32.u32 	%f12, %r40;
	st.shared.f32 	[%r37+12], %f12;
	add.s32 	%r54, %r54, 4;
$L__BB0_7:
	setp.eq.s32 	%p8, %r10, 0;
	@%p8 bra 	$L__BB0_12;
	setp.eq.s32 	%p9, %r10, 1;
	@%p9 bra 	$L__BB0_10;
	cvt.rn.f32.u32 	%f13, %r54;
	add.s32 	%r41, %r54, %r1;
	shl.b32 	%r42, %r41, 2;
	mov.u32 	%r43, knn;
	add.s32 	%r44, %r43, %r42;
	st.shared.f32 	[%r44], %f13;
	add.s32 	%r45, %r54, 1;
	cvt.rn.f32.u32 	%f14, %r45;
	st.shared.f32 	[%r44+4], %f14;
	add.s32 	%r54, %r54, 2;
$L__BB0_10:
	and.b32  	%r46, %r15, 1;
	setp.eq.b32 	%p10, %r46, 1;
	not.pred 	%p11, %p10;
	@%p11 bra 	$L__BB0_12;
	cvt.rn.f32.u32 	%f15, %r54;
	add.s32 	%r47, %r54, %r1;
	shl.b32 	%r48, %r47, 2;
	mov.u32 	%r49, knn;
	add.s32 	%r50, %r49, %r48;
	st.shared.f32 	[%r50], %f15;
$L__BB0_12:
	ret;

}


// ===== COMPILED SASS (sm_100) =====

	.target	sm_100

	.elftype	@"ET_EXEC"


//--------------------- .note.nv.tkinfo           --------------------------
	.section	.note.nv.tkinfo,"",@"SHT_NOTE"
	.sectionflags	@"SHF_NOTE_NV_TKINFO"
	.tkinfo
        /*0018*/ 	.word	0x00000002
        /*0030*/ 	.string	""
        /*0030*/ 	.string	"ptxas"
        /*0030*/ 	.string	"Cuda compilation tools, release 13.0, V13.0.88"
        /*0030*/ 	.string	"Build cuda_13.0.r13.0/compiler.36424714_0"
        /*0030*/ 	.string	"-arch sm_100 -m 64 "



//--------------------- .note.nv.cuinfo           --------------------------
	.section	.note.nv.cuinfo,"",@"SHT_NOTE"
	.sectionflags	@"SHF_NOTE_NV_CUINFO"
        /*0018*/ 	.short	0x0002
        /*001a*/ 	.short	0x0064
        /*001c*/ 	.short	0x0082
	.zero		2


//--------------------- .nv.info                  --------------------------
	.section	.nv.info,"",@"SHT_CUDA_INFO"
	.align	4


	//----- nvinfo : EIATTR_REGCOUNT
	.align		4
        /*0000*/ 	.byte	0x04, 0x2f
        /*0002*/ 	.short	(.L_1 - .L_0)
	.align		4
.L_0:
        /*0004*/ 	.word	index@(_Z10testKernelPfii)
        /*0008*/ 	.word	0x00000018


	//----- nvinfo : EIATTR_FRAME_SIZE
	.align		4
.L_1:
        /*000c*/ 	.byte	0x04, 0x11
        /*000e*/ 	.short	(.L_3 - .L_2)
	.align		4
.L_2:
        /*0010*/ 	.word	index@(_Z10testKernelPfii)
        /*0014*/ 	.word	0x00000000


	//----- nvinfo : EIATTR_MIN_STACK_SIZE
	.align		4
.L_3:
        /*0018*/ 	.byte	0x04, 0x12
        /*001a*/ 	.short	(.L_5 - .L_4)
	.align		4
.L_4:
        /*001c*/ 	.word	index@(_Z10testKernelPfii)
        /*0020*/ 	.word	0x00000000
.L_5:


//--------------------- .nv.compat                --------------------------
	.section	.nv.compat,"",@"SHT_CUDA_COMPAT_INFO"
	.align	4
        /*0000*/ 	.byte	0x02, 0x09, 0x00, 0x00, 0x02, 0x02, 0x01, 0x00, 0x02, 0x05, 0x05, 0x00, 0x03, 0x07, 0x01, 0x01
        /*0010*/ 	.byte	0x02, 0x03, 0x00, 0x00, 0x02, 0x06, 0x01, 0x00, 0x04, 0x0b, 0x08, 0x00, 0x09, 0x00, 0x00, 0x00
        /*0020*/ 	.byte	0x00, 0x00, 0x00, 0x00


//--------------------- .nv.info._Z10testKernelPfii --------------------------
	.section	.nv.info._Z10testKernelPfii,"",@"SHT_CUDA_INFO"
	.sectionflags	@""
	.align	4


	//----- nvinfo : EIATTR_CUDA_API_VERSION
	.align		4
        /*0000*/ 	.byte	0x04, 0x37
        /*0002*/ 	.short	(.L_7 - .L_6)
.L_6:
        /*0004*/ 	.word	0x00000082


	//----- nvinfo : EIATTR_KPARAM_INFO
	.align		4
.L_7:
        /*0008*/ 	.byte	0x04, 0x17
        /*000a*/ 	.short	(.L_9 - .L_8)
.L_8:
        /*000c*/ 	.word	0x00000000
        /*0010*/ 	.short	0x0002
        /*0012*/ 	.short	0x000c
        /*0014*/ 	.byte	0x00, 0xf0, 0x11, 0x00


	//----- nvinfo : EIATTR_KPARAM_INFO
	.align		4
.L_9:
        /*0018*/ 	.byte	0x04, 0x17
        /*001a*/ 	.short	(.L_11 - .L_10)
.L_10:
        /*001c*/ 	.word	0x00000000
        /*0020*/ 	.short	0x0001
        /*0022*/ 	.short	0x0008
        /*0024*/ 	.byte	0x00, 0xf0, 0x11, 0x00


	//----- nvinfo : EIATTR_KPARAM_INFO
	.align		4
.L_11:
        /*0028*/ 	.byte	0x04, 0x17
        /*002a*/ 	.short	(.L_13 - .L_12)
.L_12:
        /*002c*/ 	.word	0x00000000
        /*0030*/ 	.short	0x0000
        /*0032*/ 	.short	0x0000
        /*0034*/ 	.byte	0x00, 0xf5, 0x21, 0x00


	//----- nvinfo : EIATTR_SPARSE_MMA_MASK
	.align		4
.L_13:
        /*0038*/ 	.byte	0x03, 0x50
        /*003a*/ 	.short	0x0000


	//----- nvinfo : EIATTR_MAXREG_COUNT
	.align		4
        /*003c*/ 	.byte	0x03, 0x1b
        /*003e*/ 	.short	0x00ff


	//----- nvinfo : EIATTR_MERCURY_ISA_VERSION
	.align		4
        /*0040*/ 	.byte	0x03, 0x5f
        /*0042*/ 	.short	0x0101


	//----- nvinfo : EIATTR_VRC_CTA_INIT_COUNT
	.align		4
        /*0044*/ 	.byte	0x02, 0x4a
	.zero		1
	.zero		1


	//----- nvinfo : EIATTR_EXIT_INSTR_OFFSETS
	.align		4
        /*0048*/ 	.byte	0x04, 0x1c
        /*004a*/ 	.short	(.L_15 - .L_14)


	//   ....[0]....
.L_14:
        /*004c*/ 	.word	0x00000080


	//   ....[1]....
        /*0050*/ 	.word	0x00000320


	//   ....[2]....
        /*0054*/ 	.word	0x00000480


	//   ....[3]....
        /*0058*/ 	.word	0x00000580


	//   ....[4]....
        /*005c*/ 	.word	0x00000600


	//----- nvinfo : EIATTR_CBANK_PARAM_SIZE
	.align		4
.L_15:
        /*0060*/ 	.byte	0x03, 0x19
        /*0062*/ 	.short	0x0010


	//----- nvinfo : EIATTR_PARAM_CBANK
	.align		4
        /*0064*/ 	.byte	0x04, 0x0a
        /*0066*/ 	.short	(.L_17 - .L_16)
	.align		4
.L_16:
        /*0068*/ 	.word	index@(.nv.constant0._Z10testKernelPfii)
        /*006c*/ 	.short	0x0380
        /*006e*/ 	.short	0x0010


	//----- nvinfo : EIATTR_SW_WAR
	.align		4
.L_17:
        /*0070*/ 	.byte	0x04, 0x36
        /*0072*/ 	.short	(.L_19 - .L_18)
.L_18:
        /*0074*/ 	.word	0x00000008
.L_19:


//--------------------- .nv.callgraph             --------------------------
	.section	.nv.callgraph,"",@"SHT_CUDA_CALLGRAPH"
	.align	4
	.sectionentsize	8
	.align		4
        /*0000*/ 	.word	0x00000000
	.align		4
        /*0004*/ 	.word	0xffffffff
	.align		4
        /*0008*/ 	.word	0x00000000
	.align		4
        /*000c*/ 	.word	0xfffffffe
	.align		4
        /*0010*/ 	.word	0x00000000
	.align		4
        /*0014*/ 	.word	0xfffffffd
	.align		4
        /*0018*/ 	.word	0x00000000
	.align		4
        /*001c*/ 	.word	0xfffffffc


//--------------------- .text._Z10testKernelPfii  --------------------------
	.section	.text._Z10testKernelPfii,"ax",@progbits
	.align	128
        .global         _Z10testKernelPfii
        .type           _Z10testKernelPfii,@function
        .size           _Z10testKernelPfii,(.L_x_5 - _Z10testKernelPfii)
        .other          _Z10testKernelPfii,@"STO_CUDA_ENTRY STV_DEFAULT"
_Z10testKernelPfii:
.text._Z10testKernelPfii:
[----:B------:R-:W-:Y:S01]  /*0000*/  LDC R1, c[0x0][0x37c] ;  /* 0x0000df00ff017b82 */ /* 0x000fe20000000800 */
[----:B------:R-:W0:Y:S07]  /*0010*/  S2R R0, SR_TID.X ;  /* 0x0000000000007919 */ /* 0x000e2e0000002100 */
[----:B------:R-:W0:Y:S08]  /*0020*/  S2UR UR4, SR_CTAID.X ;  /* 0x00000000000479c3 */ /* 0x000e300000002500 */
[----:B------:R-:W0:Y:S08]  /*0030*/  LDC R5, c[0x0][0x360] ;  /* 0x0000d800ff057b82 */ /* 0x000e300000000800 */
[----:B------:R-:W1:Y:S01]  /*0040*/  LDC.64 R2, c[0x0][0x388] ;  /* 0x0000e200ff027b82 */ /* 0x000e620000000a00 */
[----:B0-----:R-:W-:Y:S01]  /*0050*/  IMAD R5, R5, UR4, R0 ;  /* 0x0000000405057c24 */ /* 0x001fe2000f8e0200 */
[----:B-1----:R-:W-:-:S04]  /*0060*/  ISETP.NE.AND P0, PT, R3, RZ, PT ;  /* 0x000000ff0300720c */ /* 0x002fc80003f05270 */
[----:B------:R-:W-:-:S13]  /*0070*/  ISETP.GE.U32.OR P0, PT, R5, R2, !P0 ;  /* 0x000000020500720c */ /* 0x000fda0004706470 */
[----:B------:R-:W-:Y:S05]  /*0080*/  @P0 EXIT ;  /* 0x000000000000094d */ /* 0x000fea0003800000 */
[C---:B------:R-:W-:Y:S01]  /*0090*/  VIADD R2, R3.reuse, 0xffffffff ;  /* 0xffffffff03027836 */ /* 0x040fe20000000000 */
[----:B------:R-:W-:Y:S01]  /*00a0*/  LOP3.LUT R4, R3, 0x7, RZ, 0xc0, !PT ;  /* 0x0000000703047812 */ /* 0x000fe200078ec0ff */
[----:B------:R-:W-:Y:S02]  /*00b0*/  IMAD R5, R0, R3, RZ ;  /* 0x0000000300057224 */ /* 0x000fe400078e02ff */
[----:B------:R-:W-:Y:S01]  /*00c0*/  IMAD.MOV.U32 R0, RZ, RZ, RZ ;  /* 0x000000ffff007224 */ /* 0x000fe200078e00ff */
[----:B------:R-:W-:Y:S02]  /*00d0*/  ISETP.GE.U32.AND P1, PT, R2, 0x7, PT ;  /* 0x000000070200780c */ /* 0x000fe40003f26070 */
[----:B------:R-:W-:-:S11]  /*00e0*/  ISETP.NE.AND P0, PT, R4, RZ, PT ;  /* 0x000000ff0400720c */ /* 0x000fd60003f05270 */
[----:B------:R-:W-:Y:S05]  /*00f0*/  @!P1 BRA `(.L_x_0) ;  /* 0x0000000000889947 */ /* 0x000fea0003800000 */
[----:B------:R-:W0:Y:S01]  /*0100*/  S2UR UR5, SR_CgaCtaId ;  /* 0x00000000000579c3 */ /* 0x000e220000008800 */
[----:B------:R-:W-:Y:S01]  /*0110*/  UMOV UR4, 0x400 ;  /* 0x0000040000047882 */ /* 0x000fe20000000000 */
[----:B------:R-:W-:Y:S01]  /*0120*/  LOP3.LUT R0, R3, 0xfffffff8, RZ, 0xc0, !PT ;  /* 0xfffffff803007812 */ /* 0x000fe200078ec0ff */
[----:B0-----:R-:W-:-:S06]  /*0130*/  ULEA UR4, UR5, UR4, 0x18 ;  /* 0x0000000405047291 */ /* 0x001fcc000f8ec0ff */
[----:B------:R-:W-:Y:S01]  /*0140*/  LEA R2, R5, UR4, 0x2 ;  /* 0x0000000405027c11 */ /* 0x000fe2000f8e10ff */
[----:B------:R-:W-:-:S04]  /*0150*/  UMOV UR4, URZ ;  /* 0x000000ff00047c82 */ /* 0x000fc80008000000 */
[----:B------:R-:W-:-:S07]  /*0160*/  VIADD R2, R2, 0x10 ;  /* 0x0000001002027836 */ /* 0x000fce0000000000 */
.L_x_1:
[----:B------:R-:W-:Y:S02]  /*0170*/  UIADD3 UR5, UPT, UPT, UR4, 0x1, URZ ;  /* 0x0000000104057890 */ /* 0x000fe4000fffe0ff */
[----:B------:R-:W-:Y:S01]  /*0180*/  I2FP.F32.U32 R7, UR4 ;  /* 0x0000000400077c45 */ /* 0x000fe20008201000 */
[----:B------:R-:W-:Y:S02]  /*0190*/  UIADD3 UR6, UPT, UPT, UR4, 0x2, URZ ;  /* 0x0000000204067890 */ /* 0x000fe4000fffe0ff */
[----:B------:R-:W-:Y:S01]  /*01a0*/  UIADD3 UR7, UPT, UPT, UR4, 0x3, URZ ;  /* 0x0000000304077890 */ /* 0x000fe2000fffe0ff */
[----:B------:R-:W-:Y:S01]  /*01b0*/  I2FP.F32.U32 R9, UR5 ;  /* 0x0000000500097c45 */ /* 0x000fe20008201000 */
[----:B------:R-:W-:Y:S02]  /*01c0*/  UIADD3 UR8, UPT, UPT, UR4, 0x4, URZ ;  /* 0x0000000404087890 */ /* 0x000fe4000fffe0ff */
[----:B------:R-:W-:Y:S01]  /*01d0*/  I2FP.F32.U32 R11, UR6 ;  /* 0x00000006000b7c45 */ /* 0x000fe20008201000 */
[----:B------:R-:W-:Y:S01]  /*01e0*/  UIADD3 UR5, UPT, UPT, UR4, 0x5, URZ ;  /* 0x0000000504057890 */ /* 0x000fe2000fffe0ff */
[----:B------:R-:W-:Y:S01]  /*01f0*/  I2FP.F32.U32 R13, UR7 ;  /* 0x00000007000d7c45 */ /* 0x000fe20008201000 */
[----:B------:R-:W-:Y:S01]  /*0200*/  UIADD3 UR6, UPT, UPT, UR4, 0x6, URZ ;  /* 0x0000000604067890 */ /* 0x000fe2000fffe0ff */
[----:B------:R-:W-:Y:S01]  /*0210*/  STS [R2+-0x10], R7 ;  /* 0xfffff00702007388 */ /* 0x000fe20000000800 */
[----:B------:R-:W-:Y:S01]  /*0220*/  UIADD3 UR9, UPT, UPT, UR4, 0x7, URZ ;  /* 0x0000000704097890 */ /* 0x000fe2000fffe0ff */
[----:B------:R-:W-:Y:S01]  /*0230*/  I2FP.F32.U32 R15, UR8 ;  /* 0x00000008000f7c45 */ /* 0x000fe20008201000 */
[----:B------:R-:W-:Y:S01]  /*0240*/  UIADD3 UR4, UPT, UPT, UR4, 0x8, URZ ;  /* 0x0000000804047890 */ /* 0x000fe2000fffe0ff */
[----:B------:R-:W-:Y:S01]  /*0250*/  I2FP.F32.U32 R17, UR5 ;  /* 0x0000000500117c45 */ /* 0x000fe20008201000 */
[----:B------:R-:W-:Y:S01]  /*0260*/  STS [R2+-0xc], R9 ;  /* 0xfffff40902007388 */ /* 0x000fe20000000800 */
[----:B------:R-:W-:-:S02]  /*0270*/  I2FP.F32.U32 R19, UR6 ;  /* 0x0000000600137c45 */ /* 0x000fc40008201000 */
[----:B------:R-:W-:Y:S01]  /*0280*/  I2FP.F32.U32 R21, UR9 ;  /* 0x0000000900157c45 */ /* 0x000fe20008201000 */
[----:B------:R-:W-:Y:S01]  /*0290*/  STS [R2+-0x8], R11 ;  /* 0xfffff80b02007388 */ /* 0x000fe20000000800 */
[----:B------:R-:W-:-:S03]  /*02a0*/  ISETP.NE.AND P1, PT, R0, UR4, PT ;  /* 0x0000000400007c0c */ /* 0x000fc6000bf25270 */
[----:B------:R-:W-:Y:S04]  /*02b0*/  STS [R2+-0x4], R13 ;  /* 0xfffffc0d02007388 */ /* 0x000fe80000000800 */
[----:B------:R-:W-:Y:S04]  /*02c0*/  STS [R2], R15 ;  /* 0x0000000f02007388 */ /* 0x000fe80000000800 */
[----:B------:R-:W-:Y:S04]  /*02d0*/  STS [R2+0x4], R17 ;  /* 0x0000041102007388 */ /* 0x000fe80000000800 */
[----:B------:R-:W-:Y:S04]  /*02e0*/  STS [R2+0x8], R19 ;  /* 0x0000081302007388 */ /* 0x000fe80000000800 */
[----:B------:R0:W-:Y:S02]  /*02f0*/  STS [R2+0xc], R21 ;  /* 0x00000c1502007388 */ /* 0x0001e40000000800 */
[----:B0-----:R-:W-:Y:S01]  /*0300*/  VIADD R2, R2, 0x20 ;  /* 0x0000002002027836 */ /* 0x001fe20000000000 */
[----:B------:R-:W-:Y:S06]  /*0310*/  @P1 BRA `(.L_x_1) ;  /* 0xfffffffc00941947 */ /* 0x000fec000383ffff */
.L_x_0:
[----:B------:R-:W-:Y:S05]  /*0320*/  @!P0 EXIT ;  /* 0x000000000000894d */ /* 0x000fea0003800000 */
[----:B------:R-:W-:Y:S02]  /*0330*/  ISETP.GE.U32.AND P0, PT, R4, 0x4, PT ;  /* 0x000000040400780c */ /* 0x000fe40003f06070 */
[----:B------:R-:W-:-:S04]  /*0340*/  LOP3.LUT R10, R3, 0x3, RZ, 0xc0, !PT ;  /* 0x00000003030a7812 */ /* 0x000fc800078ec0ff */
[----:B------:R-:W-:-:S07]  /*0350*/  ISETP.NE.AND P1, PT, R10, RZ, PT ;  /* 0x000000ff0a00720c */ /* 0x000fce0003f25270 */
[----:B------:R-:W-:Y:S06]  /*0360*/  @!P0 BRA `(.L_x_2) ;  /* 0x0000000000448947 */ /* 0x000fec0003800000 */
[----:B------:R-:W0:Y:S01]  /*0370*/  S2UR UR5, SR_CgaCtaId ;  /* 0x00000000000579c3 */ /* 0x000e220000008800 */
[----:B------:R-:W-:Y:S01]  /*0380*/  UMOV UR4, 0x400 ;  /* 0x0000040000047882 */ /* 0x000fe20000000000 */
[----:B------:R-:W-:Y:S01]  /*0390*/  IMAD.IADD R4, R5, 0x1, R0 ;  /* 0x0000000105047824 */ /* 0x000fe200078e0200 */
[----:B------:R-:W-:Y:S01]  /*03a0*/  I2FP.F32.U32 R2, R0 ;  /* 0x0000000000027245 */ /* 0x000fe20000201000 */
[C---:B------:R-:W-:Y:S02]  /*03b0*/  VIADD R6, R0.reuse, 0x1 ;  /* 0x0000000100067836 */ /* 0x040fe40000000000 */
[C---:B------:R-:W-:Y:S02]  /*03c0*/  VIADD R8, R0.reuse, 0x2 ;  /* 0x0000000200087836 */ /* 0x040fe40000000000 */
[C---:B------:R-:W-:Y:S01]  /*03d0*/  VIADD R9, R0.reuse, 0x3 ;  /* 0x0000000300097836 */ /* 0x040fe20000000000 */
[----:B------:R-:W-:Y:S01]  /*03e0*/  I2FP.F32.U32 R6, R6 ;  /* 0x0000000600067245 */ /* 0x000fe20000201000 */
[----:B------:R-:W-:Y:S01]  /*03f0*/  VIADD R0, R0, 0x4 ;  /* 0x0000000400007836 */ /* 0x000fe20000000000 */
[----:B------:R-:W-:Y:S01]  /*0400*/  I2FP.F32.U32 R8, R8 ;  /* 0x0000000800087245 */ /* 0x000fe20000201000 */
[----:B0-----:R-:W-:-:S06]  /*0410*/  ULEA UR4, UR5, UR4, 0x18 ;  /* 0x0000000405047291 */ /* 0x001fcc000f8ec0ff */
[----:B------:R-:W-:Y:S02]  /*0420*/  LEA R7, R4, UR4, 0x2 ;  /* 0x0000000404077c11 */ /* 0x000fe4000f8e10ff */
[----:B------:R-:W-:-:S03]  /*0430*/  I2FP.F32.U32 R4, R9 ;  /* 0x0000000900047245 */ /* 0x000fc60000201000 */
[----:B------:R0:W-:Y:S04]  /*0440*/  STS [R7], R2 ;  /* 0x0000000207007388 */ /* 0x0001e80000000800 */
[----:B------:R0:W-:Y:S04]  /*0450*/  STS [R7+0x4], R6 ;  /* 0x0000040607007388 */ /* 0x0001e80000000800 */
[----:B------:R0:W-:Y:S04]  /*0460*/  STS [R7+0x8], R8 ;  /* 0x0000080807007388 */ /* 0x0001e80000000800 */
[----:B------:R0:W-:Y:S02]  /*0470*/  STS [R7+0xc], R4 ;  /* 0x00000c0407007388 */ /* 0x0001e40000000800 */
.L_x_2:
[----:B------:R-:W-:Y:S05]  /*0480*/  @!P1 EXIT ;  /* 0x000000000000994d */ /* 0x000fea0003800000 */
[----:B------:R-:W-:Y:S02]  /*0490*/  ISETP.NE.AND P0, PT, R10, 0x1, PT ;  /* 0x000000010a00780c */ /* 0x000fe40003f05270 */
[----:B------:R-:W-:-:S04]  /*04a0*/  LOP3.LUT R3, R3, 0x1, RZ, 0xc0, !PT ;  /* 0x0000000103037812 */ /* 0x000fc800078ec0ff */
[----:B------:R-:W-:-:S07]  /*04b0*/  ISETP.NE.U32.AND P1, PT, R3, 0x1, PT ;  /* 0x000000010300780c */ /* 0x000fce0003f25070 */
[----:B------:R-:W-:Y:S06]  /*04c0*/  @!P0 BRA `(.L_x_3) ;  /* 0x00000000002c8947 */ /* 0x000fec0003800000 */
[----:B------:R-:W1:Y:S01]  /*04d0*/  S2UR UR5, SR_CgaCtaId ;  /* 0x00000000000579c3 */ /* 0x000e620000008800 */
[----:B------:R-:W-:Y:S01]  /*04e0*/  UMOV UR4, 0x400 ;  /* 0x0000040000047882 */ /* 0x000fe20000000000 */
[----:B------:R-:W-:Y:S01]  /*04f0*/  IMAD.IADD R3, R5, 0x1, R0 ;  /* 0x0000000105037824 */ /* 0x000fe200078e0200 */
[----:B0-----:R-:W-:Y:S01]  /*0500*/  I2FP.F32.U32 R2, R0 ;  /* 0x0000000000027245 */ /* 0x001fe20000201000 */
[C---:B------:R-:W-:Y:S02]  /*0510*/  VIADD R4, R0.reuse, 0x1 ;  /* 0x0000000100047836 */ /* 0x040fe40000000000 */
[----:B------:R-:W-:-:S03]  /*0520*/  VIADD R0, R0, 0x2 ;  /* 0x0000000200007836 */ /* 0x000fc60000000000 */
[----:B------:R-:W-:Y:S01]  /*0530*/  I2FP.F32.U32 R4, R4 ;  /* 0x0000000400047245 */ /* 0x000fe20000201000 */
[----:B-1----:R-:W-:-:S06]  /*0540*/  ULEA UR4, UR5, UR4, 0x18 ;  /* 0x0000000405047291 */ /* 0x002fcc000f8ec0ff */
[----:B------:R-:W-:-:S05]  /*0550*/  LEA R3, R3, UR4, 0x2 ;  /* 0x0000000403037c11 */ /* 0x000fca000f8e10ff */
[----:B------:R1:W-:Y:S04]  /*0560*/  STS [R3], R2 ;  /* 0x0000000203007388 */ /* 0x0003e80000000800 */
[----:B------:R1:W-:Y:S02]  /*0570*/  STS [R3+0x4], R4 ;  /* 0x0000040403007388 */ /* 0x0003e40000000800 */
.L_x_3:
[----:B------:R-:W-:Y:S05]  /*0580*/  @P1 EXIT ;  /* 0x000000000000194d */ /* 0x000fea0003800000 */
[----:B------:R-:W2:Y:S01]  /*0590*/  S2UR UR5, SR_CgaCtaId ;  /* 0x00000000000579c3 */ /* 0x000ea20000008800 */
[----:B------:R-:W-:Y:S01]  /*05a0*/  UMOV UR4, 0x400 ;  /* 0x0000040000047882 */ /* 0x000fe20000000000 */
[----:B------:R-:W-:Y:S01]  /*05b0*/  IMAD.IADD R5, R5, 0x1, R0 ;  /* 0x0000000105057824 */ /* 0x000fe200078e0200 */
[----:B------:R-:W-:Y:S01]  /*05c0*/  I2FP.F32.U32 R0, R0 ;  /* 0x0000000000007245 */ /* 0x000fe20000201000 */
[----:B--2---:R-:W-:-:S06]  /*05d0*/  ULEA UR4, UR5, UR4, 0x18 ;  /* 0x0000000405047291 */ /* 0x004fcc000f8ec0ff */
[----:B------:R-:W-:-:S05]  /*05e0*/  LEA R5, R5, UR4, 0x2 ;  /* 0x0000000405057c11 */ /* 0x000fca000f8e10ff */
[----:B------:R-:W-:Y:S01]  /*05f0*/  STS [R5], R0 ;  /* 0x0000000005007388 */ /* 0x000fe20000000800 */
[----:B------:R-:W-:Y:S05]  /*0600*/  EXIT ;  /* 0x000000000000794d */ /* 0x000fea0003800000 */
.L_x_4:
[----:B------:R-:W-:-:S00]  /*0610*/  BRA `(.L_x_4) ;  /* 0xfffffffc00fc7947 */ /* 0x000fc0000383ffff */
[----:B------:R-:W-:-:S00]  /*0620*/  NOP ;  /* 0x0000000000007918 */ /* 0x000fc00000000000 */
        /* <DEDUP_REMOVED lines=13> */
.L_x_5:


//--------------------- .nv.shared._Z10testKernelPfii --------------------------
	.section	.nv.shared._Z10testKernelPfii,"aw",@nobits
	.sectionflags	@""
	.align	16
	.zero		1024


//--------------------- .nv.shared.reserved.0     --------------------------
	.section	.nv.shared.reserved.0,"aw",@nobits
	.weak		__nv_reservedSMEM_offset_0_alias
	.size		__nv_reservedSMEM_offset_0_alias, 0, 64
	.other		__nv_reservedSMEM_offset_0_alias,@"STO_CUDA_RESERVED_SHARED STV_DEFAULT"
__nv_reservedSMEM_offset_0_alias:
	.zero		0
	.zero		64


//--------------------- .nv.constant0._Z10testKernelPfii --------------------------
	.section	.nv.constant0._Z10testKernelPfii,"a",@progbits
	.sectionflags	@""
	.align	4
.nv.constant0._Z10testKernelPfii:
	.zero		912


//--------------------- SYMBOLS --------------------------

	.type		.nv.reservedSmem.offset0,@object
	.size		.nv.reservedSmem.offset0,0x4
	.type		.nv.reservedSmem.cap,@object
	.size		.nv.reservedSmem.cap,0x4
